	.headerflags	@"EF_CUDA_TEXMODE_UNIFIED EF_CUDA_64BIT_ADDRESS EF_CUDA_ACCELERATORS EF_CUDA_SM90 EF_CUDA_VIRTUAL_SM(EF_CUDA_SM90)"
	.elftype	@"ET_EXEC"


//--------------------- .nv.info                  --------------------------
	.section	.nv.info,"",@"SHT_CUDA_INFO"
	.align	4


	//----- nvinfo : EIATTR_REGCOUNT
	.align		4
        /*0000*/ 	.byte	0x04, 0x2f
        /*0002*/ 	.short	(.L_1 - .L_0)
	.align		4
.L_0:
        /*0004*/ 	.word	index@(triton_per_fused_mean_mul_sigmoid_32)
        /*0008*/ 	.word	0x00000020


	//----- nvinfo : EIATTR_MIN_STACK_SIZE
	.align		4
.L_1:
        /*000c*/ 	.byte	0x04, 0x12
        /*000e*/ 	.short	(.L_3 - .L_2)
	.align		4
.L_2:
        /*0010*/ 	.word	index@(triton_per_fused_mean_mul_sigmoid_32)
        /*0014*/ 	.word	0x00000000


	//----- nvinfo : EIATTR_FRAME_SIZE
	.align		4
.L_3:
        /*0018*/ 	.byte	0x04, 0x11
        /*001a*/ 	.short	(.L_5 - .L_4)
	.align		4
.L_4:
        /*001c*/ 	.word	index@(triton_per_fused_mean_mul_sigmoid_32)
        /*0020*/ 	.word	0x00000000


	//----- nvinfo : EIATTR_MIN_STACK_SIZE
	.align		4
.L_5:
        /*0024*/ 	.byte	0x04, 0x12
        /*0026*/ 	.short	(.L_7 - .L_6)
	.align		4
.L_6:
        /*0028*/ 	.word	index@(triton_per_fused_mean_mul_sigmoid_32)
        /*002c*/ 	.word	0x00000000
.L_7:


//--------------------- .nv.info.triton_per_fused_mean_mul_sigmoid_32 --------------------------
	.section	.nv.info.triton_per_fused_mean_mul_sigmoid_32,"",@"SHT_CUDA_INFO"
	.sectionflags	@""
	.align	4


	//----- nvinfo : EIATTR_CUDA_API_VERSION
	.align		4
        /*0000*/ 	.byte	0x04, 0x37
        /*0002*/ 	.short	(.L_9 - .L_8)
.L_8:
        /*0004*/ 	.word	0x0000007c


	//----- nvinfo : EIATTR_KPARAM_INFO
	.align		4
.L_9:
        /*0008*/ 	.byte	0x04, 0x17
        /*000a*/ 	.short	(.L_11 - .L_10)
.L_10:
        /*000c*/ 	.word	0x00000000
        /*0010*/ 	.short	0x0003
        /*0012*/ 	.short	0x0014
        /*0014*/ 	.byte	0x00, 0xf0, 0x11, 0x00


	//----- nvinfo : EIATTR_KPARAM_INFO
	.align		4
.L_11:
        /*0018*/ 	.byte	0x04, 0x17
        /*001a*/ 	.short	(.L_13 - .L_12)
.L_12:
        /*001c*/ 	.word	0x00000000
        /*0020*/ 	.short	0x0002
        /*0022*/ 	.short	0x0010
        /*0024*/ 	.byte	0x00, 0xf0, 0x11, 0x00


	//----- nvinfo : EIATTR_KPARAM_INFO
	.align		4
.L_13:
        /*0028*/ 	.byte	0x04, 0x17
        /*002a*/ 	.short	(.L_15 - .L_14)
.L_14:
        /*002c*/ 	.word	0x00000000
        /*0030*/ 	.short	0x0001
        /*0032*/ 	.short	0x0008
        /*0034*/ 	.byte	0x00, 0xf4, 0x21, 0x00


	//----- nvinfo : EIATTR_KPARAM_INFO
	.align		4
.L_15:
        /*0038*/ 	.byte	0x04, 0x17
        /*003a*/ 	.short	(.L_17 - .L_16)
.L_16:
        /*003c*/ 	.word	0x00000000
        /*0040*/ 	.short	0x0000
        /*0042*/ 	.short	0x0000
        /*0044*/ 	.byte	0x00, 0xf4, 0x21, 0x00


	//----- nvinfo : EIATTR_SPARSE_MMA_MASK
	.align		4
.L_17:
        /*0048*/ 	.byte	0x03, 0x50
        /*004a*/ 	.short	0x0000


	//----- nvinfo : EIATTR_MAXREG_COUNT
	.align		4
        /*004c*/ 	.byte	0x03, 0x1b
        /*004e*/ 	.short	0x00ff


	//----- nvinfo : EIATTR_COOP_GROUP_MASK_REGIDS
	.align		4
        /*0050*/ 	.byte	0x04, 0x29
        /*0052*/ 	.short	(.L_19 - .L_18)


	//   ....[0]....
.L_18:
        /*0054*/ 	.word	0xffffffff


	//   ....[1]....
        /*0058*/ 	.word	0xffffffff


	//   ....[2]....
        /*005c*/ 	.word	0xffffffff


	//   ....[3]....
        /*0060*/ 	.word	0xffffffff


	//   ....[4]....
        /*0064*/ 	.word	0xffffffff


	//   ....[5]....
        /*0068*/ 	.word	0xffffffff


	//   ....[6]....
        /*006c*/ 	.word	0xffffffff


	//   ....[7]....
        /*0070*/ 	.word	0xffffffff


	//   ....[8]....
        /*0074*/ 	.word	0xffffffff


	//   ....[9]....
        /*0078*/ 	.word	0xffffffff


	//   ....[10]....
        /*007c*/ 	.word	0xffffffff


	//   ....[11]....
        /*0080*/ 	.word	0xffffffff


	//----- nvinfo : EIATTR_COOP_GROUP_INSTR_OFFSETS
	.align		4
.L_19:
        /*0084*/ 	.byte	0x04, 0x28
        /*0086*/ 	.short	(.L_21 - .L_20)


	//   ....[0]....
.L_20:
        /*0088*/ 	.word	0x00000a00


	//   ....[1]....
        /*008c*/ 	.word	0x00000a10


	//   ....[2]....
        /*0090*/ 	.word	0x00000a20


	//   ....[3]....
        /*0094*/ 	.word	0x00000a30


	//   ....[4]....
        /*0098*/ 	.word	0x00000a80


	//   ....[5]....
        /*009c*/ 	.word	0x00000a90


	//   ....[6]....
        /*00a0*/ 	.word	0x00000aa0


	//   ....[7]....
        /*00a4*/ 	.word	0x00000ab0


	//   ....[8]....
        /*00a8*/ 	.word	0x00000b00


	//   ....[9]....
        /*00ac*/ 	.word	0x00000b10


	//   ....[10]....
        /*00b0*/ 	.word	0x00000b20


	//   ....[11]....
        /*00b4*/ 	.word	0x00000b30


	//----- nvinfo : EIATTR_EXIT_INSTR_OFFSETS
	.align		4
.L_21:
        /*00b8*/ 	.byte	0x04, 0x1c
        /*00ba*/ 	.short	(.L_23 - .L_22)


	//   ....[0]....
.L_22:
        /*00bc*/ 	.word	0x00000d10


	//   ....[1]....
        /*00c0*/ 	.word	0x00000d40


	//----- nvinfo : EIATTR_REQNTID
	.align		4
.L_23:
        /*00c4*/ 	.byte	0x04, 0x10
        /*00c6*/ 	.short	(.L_25 - .L_24)
.L_24:
        /*00c8*/ 	.word	0x00000100
        /*00cc*/ 	.word	0x00000001
        /*00d0*/ 	.word	0x00000001


	//----- nvinfo : EIATTR_CBANK_PARAM_SIZE
	.align		4
.L_25:
        /*00d4*/ 	.byte	0x03, 0x19
        /*00d6*/ 	.short	0x0018


	//----- nvinfo : EIATTR_PARAM_CBANK
	.align		4
        /*00d8*/ 	.byte	0x04, 0x0a
        /*00da*/ 	.short	(.L_27 - .L_26)
	.align		4
.L_26:
        /*00dc*/ 	.word	index@(.nv.constant0.triton_per_fused_mean_mul_sigmoid_32)
        /*00e0*/ 	.short	0x0210
        /*00e2*/ 	.short	0x0018


	//----- nvinfo : EIATTR_SW_WAR
	.align		4
.L_27:
        /*00e4*/ 	.byte	0x04, 0x36
        /*00e6*/ 	.short	(.L_29 - .L_28)
.L_28:
        /*00e8*/ 	.word	0x00000008
.L_29:


//--------------------- .nv.callgraph             --------------------------
	.section	.nv.callgraph,"",@"SHT_CUDA_CALLGRAPH"
	.align	4
	.sectionentsize	8
	.align		4
        /*0000*/ 	.word	0x00000000
	.align		4
        /*0004*/ 	.word	0xffffffff
	.align		4
        /*0008*/ 	.word	0x00000000
	.align		4
        /*000c*/ 	.word	0xfffffffe
	.align		4
        /*0010*/ 	.word	0x00000000
	.align		4
        /*0014*/ 	.word	0xfffffffd
	.align		4
        /*0018*/ 	.word	0x00000000
	.align		4
        /*001c*/ 	.word	0xfffffffc


//--------------------- .text.triton_per_fused_mean_mul_sigmoid_32 --------------------------
	.section	.text.triton_per_fused_mean_mul_sigmoid_32,"ax",@progbits
	.sectionflags	@"SHF_BARRIERS=1"
	.align	128
        .global         triton_per_fused_mean_mul_sigmoid_32
        .type           triton_per_fused_mean_mul_sigmoid_32,@function
        .size           triton_per_fused_mean_mul_sigmoid_32,(.L_x_1 - triton_per_fused_mean_mul_sigmoid_32)
        .other          triton_per_fused_mean_mul_sigmoid_32,@"STO_CUDA_ENTRY STV_DEFAULT"
triton_per_fused_mean_mul_sigmoid_32:
.text.triton_per_fused_mean_mul_sigmoid_32:
[----:B------:R-:W0:Y:S02]  /*0000*/  LDC R1, c[0x0][0x28] ;  /* 0x00000a00ff017b82 */ /* 0x000e240000000800 */
[----:B------:R-:W1:Y:S01]  /*0010*/  S2R R0, SR_CTAID.X ;  /* 0x0000000000007919 */ /* 0x000e620000002500 */
[----:B------:R-:W2:Y:S01]  /*0020*/  LDC.64 R8, c[0x0][0x218] ;  /* 0x00008600ff087b82 */ /* 0x000ea20000000a00 */
[----:B------:R-:W-:Y:S01]  /*0030*/  ULDC.64 UR6, c[0x0][0x208] ;  /* 0x0000820000067ab9 */ /* 0x000fe20000000a00 */
[----:B------:R-:W3:Y:S01]  /*0040*/  S2R R3, SR_TID.X ;  /* 0x0000000000037919 */ /* 0x000ee20000002100 */
[----:B-1----:R-:W-:Y:S02]  /*0050*/  SHF.L.U32 R0, R0, 0x7, RZ ;  /* 0x0000000700007819 */ /* 0x002fe400000006ff */
[----:B---3--:R-:W-:Y:S02]  /*0060*/  SHF.L.U32 R13, R3, 0x2, RZ ;  /* 0x00000002030d7819 */ /* 0x008fe400000006ff */
[----:B------:R-:W-:Y:S02]  /*0070*/  SHF.R.U32.HI R16, RZ, 0x5, R3 ;  /* 0x00000005ff107819 */ /* 0x000fe40000011603 */
[----:B------:R-:W-:-:S02]  /*0080*/  LOP3.LUT R4, R0, 0x7c, R13, 0xf8, !PT ;  /* 0x0000007c00047812 */ /* 0x000fc400078ef80d */
[----:B------:R-:W-:Y:S02]  /*0090*/  SGXT.U32 R16, R16, 0x3 ;  /* 0x000000031010781a */ /* 0x000fe40000000000 */
[C---:B------:R-:W-:Y:S01]  /*00a0*/  ISETP.GE.AND P0, PT, R4.reuse, 0x1200, PT ;  /* 0x000012000400780c */ /* 0x040fe20003f06270 */
[----:B------:R-:W-:-:S05]  /*00b0*/  IMAD.HI R5, R4, 0x38e38e39, RZ ;  /* 0x38e38e3904057827 */ /* 0x000fca00078e02ff */
[----:B------:R-:W-:-:S04]  /*00c0*/  SHF.R.U32.HI R6, RZ, 0x1f, R5 ;  /* 0x0000001fff067819 */ /* 0x000fc80000011605 */
[----:B------:R-:W-:-:S05]  /*00d0*/  LEA.HI.SX32 R5, R5, R6, 0x18 ;  /* 0x0000000605057211 */ /* 0x000fca00078fc2ff */
[----:B------:R-:W-:-:S04]  /*00e0*/  IMAD R7, R5, -0x480, R4 ;  /* 0xfffffb8005077824 */ /* 0x000fc800078e0204 */
[----:B------:R-:W-:-:S04]  /*00f0*/  IMAD R6, R16, 0x480, R7 ;  /* 0x0000048010067824 */ /* 0x000fc800078e0207 */
[----:B------:R-:W-:Y:S01]  /*0100*/  IMAD R19, R5, 0x4800, R6 ;  /* 0x0000480005137824 */ /* 0x000fe200078e0206 */
[----:B------:R-:W-:Y:S02]  /*0110*/  CS2R R4, SRZ ;  /* 0x0000000000047805 */ /* 0x000fe4000001ff00 */
[----:B------:R-:W-:Y:S02]  /*0120*/  CS2R R6, SRZ ;  /* 0x0000000000067805 */ /* 0x000fe4000001ff00 */
[----:B------:R-:W-:Y:S01]  /*0130*/  IADD3 R21, R19, 0x2400, RZ ;  /* 0x0000240013157810 */ /* 0x000fe20007ffe0ff */
[----:B--2---:R-:W-:Y:S01]  /*0140*/  IMAD.WIDE R18, R19, 0x4, R8 ;  /* 0x0000000413127825 */ /* 0x004fe200078e0208 */
[----:B------:R-:W-:-:S03]  /*0150*/  CS2R R10, SRZ ;  /* 0x00000000000a7805 */ /* 0x000fc6000001ff00 */
[----:B------:R-:W-:Y:S01]  /*0160*/  IMAD.WIDE R20, R21, 0x4, R8 ;  /* 0x0000000415147825 */ /* 0x000fe200078e0208 */
[----:B------:R-:W2:Y:S01]  /*0170*/  @!P0 LDG.E.128 R4, desc[UR6][R18.64] ;  /* 0x0000000612048981 */ /* 0x000ea2000c1e1d00 */
[----:B------:R-:W-:-:S06]  /*0180*/  CS2R R8, SRZ ;  /* 0x0000000000087805 */ /* 0x000fcc000001ff00 */
[----:B------:R-:W3:Y:S01]  /*0190*/  @!P0 LDG.E.128 R8, desc[UR6][R20.64] ;  /* 0x0000000614088981 */ /* 0x000ee2000c1e1d00 */
[----:B------:R-:W1:Y:S01]  /*01a0*/  S2UR UR5, SR_CgaCtaId ;  /* 0x00000000000579c3 */ /* 0x000e620000008800 */
[----:B------:R-:W-:Y:S01]  /*01b0*/  UMOV UR4, 0x400 ;  /* 0x0000040000047882 */ /* 0x000fe20000000000 */
[----:B------:R-:W-:Y:S01]  /*01c0*/  SHF.L.U32 R16, R16, 0x2, RZ ;  /* 0x0000000210107819 */ /* 0x000fe200000006ff */
[----:B-1----:R-:W-:Y:S01]  /*01d0*/  UPRMT UR4, UR5, 0x654, UR4 ;  /* 0x0000065405047896 */ /* 0x002fe20008000004 */
[----:B--2---:R-:W-:-:S05]  /*01e0*/  SEL R4, R4, RZ, !P0 ;  /* 0x000000ff04047207 */ /* 0x004fca0004000000 */
[----:B------:R-:W-:Y:S01]  /*01f0*/  FADD R17, RZ, -R4 ;  /* 0x80000004ff117221 */ /* 0x000fe20000000000 */
[----:B---3--:R-:W-:-:S03]  /*0200*/  SEL R8, R8, RZ, !P0 ;  /* 0x000000ff08087207 */ /* 0x008fc60004000000 */
[----:B------:R-:W-:Y:S02]  /*0210*/  FMUL R23, R17, 1.4426950216293334961 ;  /* 0x3fb8aa3b11177820 */ /* 0x000fe40000400000 */
[----:B------:R-:W-:-:S03]  /*0220*/  FADD R17, RZ, -R8 ;  /* 0x80000008ff117221 */ /* 0x000fc60000000000 */
[----:B------:R-:W-:Y:S02]  /*0230*/  FSETP.GEU.AND P5, PT, R23, -126, PT ;  /* 0xc2fc00001700780b */ /* 0x000fe40003fae000 */
[----:B------:R-:W-:Y:S01]  /*0240*/  SEL R5, R5, RZ, !P0 ;  /* 0x000000ff05057207 */ /* 0x000fe20004000000 */
[----:B------:R-:W-:Y:S01]  /*0250*/  FMUL R18, R17, 1.4426950216293334961 ;  /* 0x3fb8aa3b11127820 */ /* 0x000fe20000400000 */
[----:B------:R-:W-:Y:S02]  /*0260*/  SEL R10, R10, RZ, !P0 ;  /* 0x000000ff0a0a7207 */ /* 0x000fe40004000000 */
[----:B------:R-:W-:Y:S01]  /*0270*/  SEL R9, R9, RZ, !P0 ;  /* 0x000000ff09097207 */ /* 0x000fe20004000000 */
[----:B------:R-:W-:Y:S01]  /*0280*/  FADD R17, RZ, -R5 ;  /* 0x80000005ff117221 */ /* 0x000fe20000000000 */
[----:B------:R-:W-:Y:S01]  /*0290*/  FSETP.GEU.AND P4, PT, R18, -126, PT ;  /* 0xc2fc00001200780b */ /* 0x000fe20003f8e000 */
[----:B------:R-:W-:Y:S01]  /*02a0*/  FADD R21, RZ, -R10 ;  /* 0x8000000aff157221 */ /* 0x000fe20000000000 */
[----:B------:R-:W-:-:S03]  /*02b0*/  SEL R7, R7, RZ, !P0 ;  /* 0x000000ff07077207 */ /* 0x000fc60004000000 */
[----:B------:R-:W-:Y:S01]  /*02c0*/  @!P5 FMUL R23, R23, 0.5 ;  /* 0x3f0000001717d820 */ /* 0x000fe20000400000 */
[----:B------:R-:W-:Y:S01]  /*02d0*/  FMUL R19, R17, 1.4426950216293334961 ;  /* 0x3fb8aa3b11137820 */ /* 0x000fe20000400000 */
[----:B------:R-:W-:Y:S02]  /*02e0*/  FADD R22, RZ, -R9 ;  /* 0x80000009ff167221 */ /* 0x000fe40000000000 */
[----:B------:R1:W2:Y:S01]  /*02f0*/  MUFU.EX2 R17, R23 ;  /* 0x0000001700117308 */ /* 0x0002a20000000800 */
[----:B------:R-:W-:Y:S01]  /*0300*/  SEL R11, R11, RZ, !P0 ;  /* 0x000000ff0b0b7207 */ /* 0x000fe20004000000 */
[----:B------:R-:W-:Y:S01]  /*0310*/  FMUL R22, R22, 1.4426950216293334961 ;  /* 0x3fb8aa3b16167820 */ /* 0x000fe20000400000 */
[----:B------:R-:W-:Y:S01]  /*0320*/  SEL R6, R6, RZ, !P0 ;  /* 0x000000ff06067207 */ /* 0x000fe20004000000 */
[----:B-1----:R-:W-:Y:S01]  /*0330*/  FMUL R23, R21, 1.4426950216293334961 ;  /* 0x3fb8aa3b15177820 */ /* 0x002fe20000400000 */
[----:B------:R-:W-:Y:S01]  /*0340*/  FADD R21, RZ, -R7 ;  /* 0x80000007ff157221 */ /* 0x000fe20000000000 */
[----:B------:R-:W-:-:S02]  /*0350*/  @!P4 FMUL R18, R18, 0.5 ;  /* 0x3f0000001212c820 */ /* 0x000fc40000400000 */
[----:B------:R-:W-:Y:S01]  /*0360*/  FADD R20, RZ, -R6 ;  /* 0x80000006ff147221 */ /* 0x000fe20000000000 */
[----:B------:R-:W-:Y:S01]  /*0370*/  FMUL R24, R21, 1.4426950216293334961 ;  /* 0x3fb8aa3b15187820 */ /* 0x000fe20000400000 */
[----:B------:R-:W-:Y:S01]  /*0380*/  FADD R21, RZ, -R11 ;  /* 0x8000000bff157221 */ /* 0x000fe20000000000 */
[----:B------:R-:W-:Y:S02]  /*0390*/  FSETP.GEU.AND P3, PT, R19, -126, PT ;  /* 0xc2fc00001300780b */ /* 0x000fe40003f6e000 */
[----:B------:R-:W-:Y:S01]  /*03a0*/  FSETP.GEU.AND P2, PT, R22, -126, PT ;  /* 0xc2fc00001600780b */ /* 0x000fe20003f4e000 */
[----:B------:R-:W-:Y:S01]  /*03b0*/  FMUL R26, R21, 1.4426950216293334961 ;  /* 0x3fb8aa3b151a7820 */ /* 0x000fe20000400000 */
[----:B------:R-:W-:Y:S01]  /*03c0*/  FSETP.GEU.AND P1, PT, R23, -126, PT ;  /* 0xc2fc00001700780b */ /* 0x000fe20003f2e000 */
[----:B------:R-:W-:Y:S01]  /*03d0*/  FMUL R20, R20, 1.4426950216293334961 ;  /* 0x3fb8aa3b14147820 */ /* 0x000fe20000400000 */
[----:B------:R-:W1:Y:S01]  /*03e0*/  MUFU.EX2 R18, R18 ;  /* 0x0000001200127308 */ /* 0x000e620000000800 */
[----:B--2---:R-:W-:Y:S01]  /*03f0*/  @!P5 FMUL R17, R17, R17 ;  /* 0x000000111111d220 */ /* 0x004fe20000400000 */
[----:B------:R-:W-:-:S02]  /*0400*/  FSETP.GEU.AND P5, PT, R26, -126, PT ;  /* 0xc2fc00001a00780b */ /* 0x000fc40003fae000 */
[----:B------:R-:W-:-:S03]  /*0410*/  FSETP.GEU.AND P6, PT, R20, -126, PT ;  /* 0xc2fc00001400780b */ /* 0x000fc60003fce000 */
[----:B------:R-:W-:Y:S02]  /*0420*/  @!P3 FMUL R19, R19, 0.5 ;  /* 0x3f0000001313b820 */ /* 0x000fe40000400000 */
[----:B------:R-:W-:Y:S02]  /*0430*/  @!P2 FMUL R22, R22, 0.5 ;  /* 0x3f0000001616a820 */ /* 0x000fe40000400000 */
[----:B------:R-:W-:Y:S02]  /*0440*/  @!P1 FMUL R23, R23, 0.5 ;  /* 0x3f00000017179820 */ /* 0x000fe40000400000 */
[----:B------:R-:W2:Y:S01]  /*0450*/  MUFU.EX2 R19, R19 ;  /* 0x0000001300137308 */ /* 0x000ea20000000800 */
[----:B-1----:R-:W-:Y:S01]  /*0460*/  @!P4 FMUL R18, R18, R18 ;  /* 0x000000121212c220 */ /* 0x002fe20000400000 */
[----:B------:R-:W-:Y:S01]  /*0470*/  FSETP.GEU.AND P4, PT, R24, -126, PT ;  /* 0xc2fc00001800780b */ /* 0x000fe20003f8e000 */
[----:B------:R-:W-:Y:S01]  /*0480*/  @!P5 FMUL R26, R26, 0.5 ;  /* 0x3f0000001a1ad820 */ /* 0x000fe20000400000 */
[----:B------:R-:W-:-:S04]  /*0490*/  @!P6 FMUL R20, R20, 0.5 ;  /* 0x3f0000001414e820 */ /* 0x000fc80000400000 */
[----:B------:R-:W1:Y:S08]  /*04a0*/  MUFU.EX2 R22, R22 ;  /* 0x0000001600167308 */ /* 0x000e700000000800 */
[----:B------:R-:W3:Y:S01]  /*04b0*/  MUFU.EX2 R23, R23 ;  /* 0x0000001700177308 */ /* 0x000ee20000000800 */
[----:B------:R-:W-:-:S07]  /*04c0*/  FADD R28, R18, 1 ;  /* 0x3f800000121c7421 */ /* 0x000fce0000000000 */
[----:B------:R-:W4:Y:S01]  /*04d0*/  MUFU.EX2 R26, R26 ;  /* 0x0000001a001a7308 */ /* 0x000f220000000800 */
[----:B------:R-:W-:-:S07]  /*04e0*/  @!P4 FMUL R24, R24, 0.5 ;  /* 0x3f0000001818c820 */ /* 0x000fce0000400000 */
[----:B------:R-:W5:Y:S01]  /*04f0*/  MUFU.EX2 R20, R20 ;  /* 0x0000001400147308 */ /* 0x000f620000000800 */
[----:B--2---:R-:W-:Y:S01]  /*0500*/  @!P3 FMUL R19, R19, R19 ;  /* 0x000000131313b220 */ /* 0x004fe20000400000 */
[----:B-1----:R-:W-:Y:S01]  /*0510*/  @!P2 FMUL R22, R22, R22 ;  /* 0x000000161616a220 */ /* 0x002fe20000400000 */
[----:B---3--:R-:W-:Y:S01]  /*0520*/  @!P1 FMUL R23, R23, R23 ;  /* 0x0000001717179220 */ /* 0x008fe20000400000 */
[----:B------:R-:W-:Y:S01]  /*0530*/  FSETP.GT.AND P1, PT, R28, 8.50705917302346158658e+37, PT ;  /* 0x7e8000001c00780b */ /* 0x000fe20003f24000 */
[----:B------:R-:W-:Y:S01]  /*0540*/  FADD R27, R19, 1 ;  /* 0x3f800000131b7421 */ /* 0x000fe20000000000 */
[----:B------:R-:W-:Y:S02]  /*0550*/  FADD R25, R22, 1 ;  /* 0x3f80000016197421 */ /* 0x000fe40000000000 */
[----:B------:R1:W2:Y:S01]  /*0560*/  MUFU.EX2 R21, R24 ;  /* 0x0000001800157308 */ /* 0x0002a20000000800 */
[----:B------:R-:W-:Y:S01]  /*0570*/  FADD R23, R23, 1 ;  /* 0x3f80000017177421 */ /* 0x000fe20000000000 */
[----:B------:R-:W-:Y:S01]  /*0580*/  HFMA2.MMA R19, -RZ, RZ, 1.625, 0 ;  /* 0x3e800000ff137435 */ /* 0x000fe200000001ff */
[----:B----4-:R-:W-:Y:S01]  /*0590*/  @!P5 FMUL R26, R26, R26 ;  /* 0x0000001a1a1ad220 */ /* 0x010fe20000400000 */
[----:B-----5:R-:W-:Y:S01]  /*05a0*/  @!P6 FMUL R20, R20, R20 ;  /* 0x000000141414e220 */ /* 0x020fe20000400000 */
[----:B------:R-:W-:-:S02]  /*05b0*/  FSETP.GT.AND P6, PT, R25, 8.50705917302346158658e+37, PT ;  /* 0x7e8000001900780b */ /* 0x000fc40003fc4000 */
[----:B-1----:R-:W-:Y:S01]  /*05c0*/  FADD R24, R26, 1 ;  /* 0x3f8000001a187421 */ /* 0x002fe20000000000 */
[----:B------:R-:W-:Y:S01]  /*05d0*/  FSETP.GT.AND P5, PT, R23, 8.50705917302346158658e+37, PT ;  /* 0x7e8000001700780b */ /* 0x000fe20003fa4000 */
[----:B------:R-:W-:-:S03]  /*05e0*/  @P1 FMUL R28, R28, 0.25 ;  /* 0x3e8000001c1c1820 */ /* 0x000fc60000400000 */
[----:B------:R-:W-:Y:S02]  /*05f0*/  FSEL R29, R19, 1, P1 ;  /* 0x3f800000131d7808 */ /* 0x000fe40000800000 */
[----:B------:R-:W-:Y:S01]  /*0600*/  FSETP.GT.AND P1, PT, R24, 8.50705917302346158658e+37, PT ;  /* 0x7e8000001800780b */ /* 0x000fe20003f24000 */
[----:B------:R-:W-:Y:S01]  /*0610*/  FADD R17, R17, 1 ;  /* 0x3f80000011117421 */ /* 0x000fe20000000000 */
[----:B--2---:R-:W-:Y:S01]  /*0620*/  @!P4 FMUL R21, R21, R21 ;  /* 0x000000151515c220 */ /* 0x004fe20000400000 */
[----:B------:R-:W-:Y:S01]  /*0630*/  FADD R20, R20, 1 ;  /* 0x3f80000014147421 */ /* 0x000fe20000000000 */
[----:B------:R-:W1:Y:S02]  /*0640*/  MUFU.RCP R28, R28 ;  /* 0x0000001c001c7308 */ /* 0x000e640000001000 */
[----:B------:R-:W-:Y:S01]  /*0650*/  FADD R22, R21, 1 ;  /* 0x3f80000015167421 */ /* 0x000fe20000000000 */
[----:B------:R-:W-:Y:S01]  /*0660*/  @P6 FMUL R25, R25, 0.25 ;  /* 0x3e80000019196820 */ /* 0x000fe20000400000 */
[----:B------:R-:W-:Y:S01]  /*0670*/  FSETP.GT.AND P3, PT, R17, 8.50705917302346158658e+37, PT ;  /* 0x7e8000001100780b */ /* 0x000fe20003f64000 */
[----:B------:R-:W-:Y:S01]  /*0680*/  @P5 FMUL R23, R23, 0.25 ;  /* 0x3e80000017175820 */ /* 0x000fe20000400000 */
[----:B------:R-:W-:-:S02]  /*0690*/  FSEL R26, R19, 1, P6 ;  /* 0x3f800000131a7808 */ /* 0x000fc40003000000 */
[----:B------:R-:W-:Y:S01]  /*06a0*/  FSETP.GT.AND P4, PT, R20, 8.50705917302346158658e+37, PT ;  /* 0x7e8000001400780b */ /* 0x000fe20003f84000 */
[----:B------:R-:W2:Y:S01]  /*06b0*/  MUFU.RCP R25, R25 ;  /* 0x0000001900197308 */ /* 0x000ea20000001000 */
[----:B------:R-:W-:Y:S01]  /*06c0*/  FSETP.GT.AND P6, PT, R22, 8.50705917302346158658e+37, PT ;  /* 0x7e8000001600780b */ /* 0x000fe20003fc4000 */
[----:B------:R-:W-:Y:S01]  /*06d0*/  @P1 FMUL R24, R24, 0.25 ;  /* 0x3e80000018181820 */ /* 0x000fe20000400000 */
[----:B------:R-:W-:-:S05]  /*06e0*/  FSETP.GT.AND P2, PT, R27, 8.50705917302346158658e+37, PT ;  /* 0x7e8000001b00780b */ /* 0x000fca0003f44000 */
[----:B------:R-:W3:Y:S01]  /*06f0*/  MUFU.RCP R23, R23 ;  /* 0x0000001700177308 */ /* 0x000ee20000001000 */
[----:B------:R-:W-:Y:S01]  /*0700*/  @P3 FMUL R17, R17, 0.25 ;  /* 0x3e80000011113820 */ /* 0x000fe20000400000 */
[----:B-1----:R-:W-:Y:S01]  /*0710*/  FMUL R21, R28, R29 ;  /* 0x0000001d1c157220 */ /* 0x002fe20000400000 */
[----:B------:R-:W-:-:S05]  /*0720*/  FSEL R28, R19, 1, P5 ;  /* 0x3f800000131c7808 */ /* 0x000fca0002800000 */
[----:B------:R-:W1:Y:S01]  /*0730*/  MUFU.RCP R24, R24 ;  /* 0x0000001800187308 */ /* 0x000e620000001000 */
[----:B------:R-:W-:Y:S01]  /*0740*/  @P4 FMUL R20, R20, 0.25 ;  /* 0x3e80000014144820 */ /* 0x000fe20000400000 */
[----:B------:R-:W-:Y:S01]  /*0750*/  @P6 FMUL R22, R22, 0.25 ;  /* 0x3e80000016166820 */ /* 0x000fe20000400000 */
[----:B------:R-:W-:Y:S01]  /*0760*/  @P2 FMUL R27, R27, 0.25 ;  /* 0x3e8000001b1b2820 */ /* 0x000fe20000400000 */
[----:B--2---:R-:W-:-:S04]  /*0770*/  FMUL R26, R25, R26 ;  /* 0x0000001a191a7220 */ /* 0x004fc80000400000 */
[----:B------:R-:W2:Y:S01]  /*0780*/  MUFU.RCP R17, R17 ;  /* 0x0000001100117308 */ /* 0x000ea20000001000 */
[----:B---3--:R-:W-:Y:S01]  /*0790*/  FMUL R25, R23, R28 ;  /* 0x0000001c17197220 */ /* 0x008fe20000400000 */
[----:B------:R-:W-:Y:S01]  /*07a0*/  FSEL R23, R19, 1, P1 ;  /* 0x3f80000013177808 */ /* 0x000fe20000800000 */
[----:B------:R-:W-:-:S05]  /*07b0*/  FMUL R21, R8, R21 ;  /* 0x0000001508157220 */ /* 0x000fca0000400000 */
[----:B------:R-:W3:Y:S01]  /*07c0*/  MUFU.RCP R18, R27 ;  /* 0x0000001b00127308 */ /* 0x000ee20000001000 */
[----:B-1----:R-:W-:Y:S01]  /*07d0*/  FMUL R28, R24, R23 ;  /* 0x00000017181c7220 */ /* 0x002fe20000400000 */
[----:B------:R-:W-:-:S06]  /*07e0*/  FMUL R8, R9, R26 ;  /* 0x0000001a09087220 */ /* 0x000fcc0000400000 */
[----:B------:R-:W1:Y:S01]  /*07f0*/  MUFU.RCP R20, R20 ;  /* 0x0000001400147308 */ /* 0x000e620000001000 */
[----:B------:R-:W-:-:S07]  /*0800*/  FSEL R24, R19, 1, P3 ;  /* 0x3f80000013187808 */ /* 0x000fce0001800000 */
[----:B------:R-:W4:Y:S01]  /*0810*/  MUFU.RCP R22, R22 ;  /* 0x0000001600167308 */ /* 0x000f220000001000 */
[----:B------:R-:W-:Y:S01]  /*0820*/  FMUL R9, R10, R25 ;  /* 0x000000190a097220 */ /* 0x000fe20000400000 */
[----:B------:R-:W-:Y:S01]  /*0830*/  FMUL R10, R11, R28 ;  /* 0x0000001c0b0a7220 */ /* 0x000fe20000400000 */
[C---:B------:R-:W-:Y:S02]  /*0840*/  FSEL R11, R19.reuse, 1, P2 ;  /* 0x3f800000130b7808 */ /* 0x040fe40001000000 */
[----:B------:R-:W-:Y:S01]  /*0850*/  FSEL R23, R19, 1, P4 ;  /* 0x3f80000013177808 */ /* 0x000fe20002000000 */
[----:B--2---:R-:W-:Y:S01]  /*0860*/  FMUL R17, R17, R24 ;  /* 0x0000001811117220 */ /* 0x004fe20000400000 */
[----:B------:R-:W-:Y:S01]  /*0870*/  FSEL R19, R19, 1, P6 ;  /* 0x3f80000013137808 */ /* 0x000fe20003000000 */
[----:B---3--:R-:W-:Y:S02]  /*0880*/  FMUL R11, R18, R11 ;  /* 0x0000000b120b7220 */ /* 0x008fe40000400000 */
[----:B-1----:R-:W-:Y:S01]  /*0890*/  FMUL R20, R20, R23 ;  /* 0x0000001714147220 */ /* 0x002fe20000400000 */
[----:B------:R-:W-:Y:S01]  /*08a0*/  FFMA R17, R4, R17, R21 ;  /* 0x0000001104117223 */ /* 0x000fe20000000015 */
[----:B------:R-:W-:Y:S01]  /*08b0*/  LOP3.LUT R4, R13, 0x7c, RZ, 0xc0, !PT ;  /* 0x0000007c0d047812 */ /* 0x000fe200078ec0ff */
[----:B----4-:R-:W-:Y:S01]  /*08c0*/  FMUL R19, R22, R19 ;  /* 0x0000001316137220 */ /* 0x010fe20000400000 */
[----:B------:R-:W-:Y:S01]  /*08d0*/  FFMA R8, R5, R11, R8 ;  /* 0x0000000b05087223 */ /* 0x000fe20000000008 */
[----:B------:R-:W-:Y:S01]  /*08e0*/  FFMA R9, R6, R20, R9 ;  /* 0x0000001406097223 */ /* 0x000fe20000000009 */
[----:B------:R-:W-:Y:S01]  /*08f0*/  SHF.L.U32 R5, R4, 0x5, RZ ;  /* 0x0000000504057819 */ /* 0x000fe200000006ff */
[----:B------:R-:W-:Y:S01]  /*0900*/  FFMA R10, R7, R19, R10 ;  /* 0x00000013070a7223 */ /* 0x000fe2000000000a */
[----:B------:R-:W-:-:S02]  /*0910*/  SEL R17, R17, RZ, !P0 ;  /* 0x000000ff11117207 */ /* 0x000fc40004000000 */
[----:B------:R-:W-:Y:S02]  /*0920*/  LOP3.LUT R16, R5, R16, RZ, 0xfc, !PT ;  /* 0x0000001005107212 */ /* 0x000fe400078efcff */
[----:B------:R-:W-:Y:S02]  /*0930*/  SEL R7, R8, RZ, !P0 ;  /* 0x000000ff08077207 */ /* 0x000fe40004000000 */
[----:B------:R-:W-:Y:S02]  /*0940*/  SEL R9, R9, RZ, !P0 ;  /* 0x000000ff09097207 */ /* 0x000fe40004000000 */
[----:B------:R-:W-:Y:S01]  /*0950*/  SEL R11, R10, RZ, !P0 ;  /* 0x000000ff0a0b7207 */ /* 0x000fe20004000000 */
[----:B------:R-:W-:Y:S04]  /*0960*/  STS [R16+UR4], R17 ;  /* 0x0000001110007988 */ /* 0x000fe80008000804 */
[----:B------:R-:W-:Y:S04]  /*0970*/  STS [R16+UR4+0x20], R7 ;  /* 0x0000200710007988 */ /* 0x000fe80008000804 */
[----:B------:R-:W-:Y:S04]  /*0980*/  STS [R16+UR4+0x40], R9 ;  /* 0x0000400910007988 */ /* 0x000fe80008000804 */
[----:B------:R-:W-:Y:S01]  /*0990*/  STS [R16+UR4+0x60], R11 ;  /* 0x0000600b10007988 */ /* 0x000fe20008000804 */
[----:B------:R-:W-:Y:S01]  /*09a0*/  BAR.SYNC.DEFER_BLOCKING 0x0 ;  /* 0x0000000000007b1d */ /* 0x000fe20000010000 */
[----:B------:R-:W-:-:S13]  /*09b0*/  ISETP.GE.AND P1, PT, R3, 0x400, PT ;  /* 0x000004000300780c */ /* 0x000fda0003f26270 */
[----:B------:R-:W1:Y:S04]  /*09c0*/  @!P1 LDS R14, [R13+UR4] ;  /* 0x000000040d0e9984 */ /* 0x000e680008000800 */
[----:B------:R-:W2:Y:S04]  /*09d0*/  @!P1 LDS R2, [R13+UR4+0x400] ;  /* 0x000400040d029984 */ /* 0x000ea80008000800 */
[----:B------:R-:W3:Y:S04]  /*09e0*/  @!P1 LDS R12, [R13+UR4+0x800] ;  /* 0x000800040d0c9984 */ /* 0x000ee80008000800 */
[----:B------:R-:W4:Y:S04]  /*09f0*/  @!P1 LDS R15, [R13+UR4+0xc00] ;  /* 0x000c00040d0f9984 */ /* 0x000f280008000800 */
[----:B-1----:R-:W1:Y:S04]  /*0a00*/  SHFL.BFLY PT, R19, R14, 0x4, 0x1f ;  /* 0x0c801f000e137f89 */ /* 0x002e6800000e0000 */
[----:B--2---:R-:W2:Y:S04]  /*0a10*/  SHFL.BFLY PT, R21, R2, 0x4, 0x1f ;  /* 0x0c801f0002157f89 */ /* 0x004ea800000e0000 */
[----:B---3--:R-:W3:Y:S04]  /*0a20*/  SHFL.BFLY PT, R17, R12, 0x4, 0x1f ;  /* 0x0c801f000c117f89 */ /* 0x008ee800000e0000 */
[----:B----4-:R-:W4:Y:S01]  /*0a30*/  SHFL.BFLY PT, R6, R15, 0x4, 0x1f ;  /* 0x0c801f000f067f89 */ /* 0x010f2200000e0000 */
[----:B-1----:R-:W-:Y:S01]  /*0a40*/  FADD R19, R14, R19 ;  /* 0x000000130e137221 */ /* 0x002fe20000000000 */
[----:B--2---:R-:W-:Y:S01]  /*0a50*/  FADD R21, R2, R21 ;  /* 0x0000001502157221 */ /* 0x004fe20000000000 */
[----:B---3--:R-:W-:Y:S01]  /*0a60*/  FADD R17, R12, R17 ;  /* 0x000000110c117221 */ /* 0x008fe20000000000 */
[----:B----4-:R-:W-:-:S03]  /*0a70*/  FADD R16, R15, R6 ;  /* 0x000000060f107221 */ /* 0x010fc60000000000 */
[----:B------:R-:W1:Y:S04]  /*0a80*/  SHFL.BFLY PT, R8, R21, 0x2, 0x1f ;  /* 0x0c401f0015087f89 */ /* 0x000e6800000e0000 */
[----:B------:R-:W2:Y:S04]  /*0a90*/  SHFL.BFLY PT, R6, R19, 0x2, 0x1f ;  /* 0x0c401f0013067f89 */ /* 0x000ea800000e0000 */
[----:B------:R-:W3:Y:S04]  /*0aa0*/  SHFL.BFLY PT, R10, R17, 0x2, 0x1f ;  /* 0x0c401f00110a7f89 */ /* 0x000ee800000e0000 */
[----:B------:R-:W4:Y:S01]  /*0ab0*/  SHFL.BFLY PT, R7, R16, 0x2, 0x1f ;  /* 0x0c401f0010077f89 */ /* 0x000f2200000e0000 */
[----:B-1----:R-:W-:Y:S01]  /*0ac0*/  FADD R8, R21, R8 ;  /* 0x0000000815087221 */ /* 0x002fe20000000000 */
[----:B--2---:R-:W-:Y:S01]  /*0ad0*/  FADD R6, R19, R6 ;  /* 0x0000000613067221 */ /* 0x004fe20000000000 */
[----:B---3--:R-:W-:Y:S01]  /*0ae0*/  FADD R10, R17, R10 ;  /* 0x0000000a110a7221 */ /* 0x008fe20000000000 */
[----:B----4-:R-:W-:-:S02]  /*0af0*/  FADD R2, R16, R7 ;  /* 0x0000000710027221 */ /* 0x010fc40000000000 */
[----:B------:R-:W1:Y:S04]  /*0b00*/  SHFL.BFLY PT, R9, R8, 0x1, 0x1f ;  /* 0x0c201f0008097f89 */ /* 0x000e6800000e0000 */
[----:B------:R-:W2:Y:S04]  /*0b10*/  SHFL.BFLY PT, R7, R6, 0x1, 0x1f ;  /* 0x0c201f0006077f89 */ /* 0x000ea800000e0000 */
[----:B------:R-:W3:Y:S04]  /*0b20*/  SHFL.BFLY PT, R11, R10, 0x1, 0x1f ;  /* 0x0c201f000a0b7f89 */ /* 0x000ee800000e0000 */
[----:B------:R-:W4:Y:S01]  /*0b30*/  SHFL.BFLY PT, R15, R2, 0x1, 0x1f ;  /* 0x0c201f00020f7f89 */ /* 0x000f2200000e0000 */
[----:B------:R-:W-:-:S04]  /*0b40*/  LOP3.LUT P0, RZ, R3, 0x7, RZ, 0xc0, !PT ;  /* 0x0000000703ff7812 */ /* 0x000fc8000780c0ff */
[----:B------:R-:W-:Y:S01]  /*0b50*/  ISETP.LT.AND P0, PT, R3, 0x400, !P0 ;  /* 0x000004000300780c */ /* 0x000fe20004701270 */
[----:B-1----:R-:W-:Y:S01]  /*0b60*/  FADD R14, R8, R9 ;  /* 0x00000009080e7221 */ /* 0x002fe20000000000 */
[----:B--2---:R-:W-:Y:S01]  /*0b70*/  FADD R12, R6, R7 ;  /* 0x00000007060c7221 */ /* 0x004fe20000000000 */
[----:B---3--:R-:W-:Y:S01]  /*0b80*/  FADD R16, R10, R11 ;  /* 0x0000000b0a107221 */ /* 0x008fe20000000000 */
[----:B----4-:R-:W-:-:S09]  /*0b90*/  FADD R18, R2, R15 ;  /* 0x0000000f02127221 */ /* 0x010fd20000000000 */
[----:B------:R1:W-:Y:S04]  /*0ba0*/  @P0 STS [R13+UR4], R12 ;  /* 0x0000000c0d000988 */ /* 0x0003e80008000804 */
[----:B------:R-:W-:Y:S04]  /*0bb0*/  @P0 STS [R13+UR4+0x400], R14 ;  /* 0x0004000e0d000988 */ /* 0x000fe80008000804 */
[----:B------:R-:W-:Y:S04]  /*0bc0*/  @P0 STS [R13+UR4+0x800], R16 ;  /* 0x000800100d000988 */ /* 0x000fe80008000804 */
[----:B------:R-:W-:Y:S01]  /*0bd0*/  @P0 STS [R13+UR4+0xc00], R18 ;  /* 0x000c00120d000988 */ /* 0x000fe20008000804 */
[----:B------:R-:W-:Y:S06]  /*0be0*/  BAR.SYNC.DEFER_BLOCKING 0x0 ;  /* 0x0000000000007b1d */ /* 0x000fec0000010000 */
[----:B------:R-:W-:Y:S04]  /*0bf0*/  LDS R8, [R5+UR4] ;  /* 0x0000000405087984 */ /* 0x000fe80008000800 */
[----:B------:R-:W-:Y:S04]  /*0c00*/  LDS R9, [R5+UR4+0x20] ;  /* 0x0000200405097984 */ /* 0x000fe80008000800 */
[----:B------:R-:W-:Y:S04]  /*0c10*/  LDS R10, [R5+UR4+0x40] ;  /* 0x00004004050a7984 */ /* 0x000fe80008000800 */
[----:B------:R-:W2:Y:S01]  /*0c20*/  LDS R11, [R5+UR4+0x60] ;  /* 0x00006004050b7984 */ /* 0x000ea20008000800 */
[----:B------:R-:W-:-:S05]  /*0c30*/  IADD3 R7, R5, UR4, RZ ;  /* 0x0000000405077c10 */ /* 0x000fca000fffe0ff */
[----:B------:R-:W-:Y:S01]  /*0c40*/  IMAD R4, R4, -0x1c, R7 ;  /* 0xffffffe404047824 */ /* 0x000fe200078e0207 */
[----:B------:R-:W-:Y:S01]  /*0c50*/  BAR.SYNC.DEFER_BLOCKING 0x0 ;  /* 0x0000000000007b1d */ /* 0x000fe20000010000 */
[----:B------:R-:W-:-:S04]  /*0c60*/  LOP3.LUT R2, R3, 0x7f, RZ, 0xc0, !PT ;  /* 0x0000007f03027812 */ /* 0x000fc800078ec0ff */
[----:B-1----:R-:W-:-:S03]  /*0c70*/  LEA R12, R2, UR4, 0x2 ;  /* 0x00000004020c7c11 */ /* 0x002fc6000f8e10ff */
[----:B------:R-:W1:Y:S01]  /*0c80*/  LDC.64 R6, c[0x0][0x210] ;  /* 0x00008400ff067b82 */ /* 0x000e620000000a00 */
[----:B--2---:R2:W-:Y:S07]  /*0c90*/  STS.128 [R4], R8 ;  /* 0x0000000804007388 */ /* 0x0045ee0000000c00 */
[----:B------:R-:W-:Y:S01]  /*0ca0*/  BAR.SYNC.DEFER_BLOCKING 0x0 ;  /* 0x0000000000007b1d */ /* 0x000fe20000010000 */
[----:B------:R-:W-:Y:S02]  /*0cb0*/  LOP3.LUT P0, RZ, R3, 0x80, RZ, 0xc0, !PT ;  /* 0x0000008003ff7812 */ /* 0x000fe4000780c0ff */
[----:B------:R-:W-:-:S04]  /*0cc0*/  LOP3.LUT R3, R0, 0x7f, R3, 0xf8, !PT ;  /* 0x0000007f00037812 */ /* 0x000fc800078ef803 */
[C---:B------:R-:W-:Y:S01]  /*0cd0*/  ISETP.LT.AND P0, PT, R3.reuse, 0x1200, !P0 ;  /* 0x000012000300780c */ /* 0x040fe20004701270 */
[----:B------:R-:W3:Y:S01]  /*0ce0*/  LDS R12, [R12] ;  /* 0x000000000c0c7984 */ /* 0x000ee20000000800 */
[----:B-1----:R-:W-:Y:S01]  /*0cf0*/  IMAD.WIDE R2, R3, 0x4, R6 ;  /* 0x0000000403027825 */ /* 0x002fe200078e0206 */
[----:B------:R-:W-:Y:S10]  /*0d00*/  BAR.SYNC.DEFER_BLOCKING 0x0 ;  /* 0x0000000000007b1d */ /* 0x000ff40000010000 */
[----:B--2---:R-:W-:Y:S05]  /*0d10*/  @!P0 EXIT ;  /* 0x000000000000894d */ /* 0x004fea0003800000 */
[----:B---3--:R-:W-:-:S05]  /*0d20*/  FMUL R5, R12, 0.0625 ;  /* 0x3d8000000c057820 */ /* 0x008fca0000400000 */
[----:B------:R-:W-:Y:S01]  /*0d30*/  STG.E desc[UR6][R2.64], R5 ;  /* 0x0000000502007986 */ /* 0x000fe2000c101906 */
[----:B------:R-:W-:Y:S05]  /*0d40*/  EXIT ;  /* 0x000000000000794d */ /* 0x000fea0003800000 */
.L_x_0:
[----:B------:R-:W-:-:S00]  /*0d50*/  BRA `(.L_x_0) ;  /* 0xfffffffc00fc7947 */ /* 0x000fc0000383ffff */
[----:B------:R-:W-:-:S00]  /*0d60*/  NOP ;  /* 0x0000000000007918 */ /* 0x000fc00000000000 */
        /* <DEDUP_REMOVED lines=9> */
.L_x_1:


//--------------------- .nv.shared.triton_per_fused_mean_mul_sigmoid_32 --------------------------
	.section	.nv.shared.triton_per_fused_mean_mul_sigmoid_32,"aw",@nobits
	.sectionflags	@""
	.align	16
	.zero		1024


//--------------------- .nv.constant0.triton_per_fused_mean_mul_sigmoid_32 --------------------------
	.section	.nv.constant0.triton_per_fused_mean_mul_sigmoid_32,"a",@progbits
	.sectionflags	@""
	.align	4
.nv.constant0.triton_per_fused_mean_mul_sigmoid_32:
	.zero		552
